//
// Generated by NVIDIA NVVM Compiler
//
// Compiler Build ID: CL-36424714
// Cuda compilation tools, release 13.0, V13.0.88
// Based on NVVM 20.0.0
//

.version 9.0
.target sm_100
.address_size 64

	// .globl	_Z28findMinGPUMParallelReductionv
.global .align 4 .b8 dev_input[92];
.global .align 4 .u32 dev_min_val;
// _ZZ39findMinGPUMultiThreadAtomicSharedMemoryvE14shared_min_val has been demoted

.visible .entry _Z28findMinGPUMParallelReductionv()
{
	.reg .pred 	%p<7>;
	.reg .b32 	%r<18>;
	.reg .b64 	%rd<6>;

	mov.b32 	%r6, 2147483647;
	st.global.u32 	[dev_min_val], %r6;
	mov.u32 	%r7, %ctaid.x;
	mov.u32 	%r1, %ntid.x;
	mov.u32 	%r2, %tid.x;
	mad.lo.s32 	%r3, %r7, %r1, %r2;
	setp.lt.u32 	%p1, %r1, 2;
	mul.wide.s32 	%rd2, %r3, 4;
	mov.u64 	%rd3, dev_input;
	add.s64 	%rd1, %rd3, %rd2;
	@%p1 bra 	$L__BB0_5;
	mov.b32 	%r17, 1;
$L__BB0_2:
	shl.b32 	%r5, %r17, 1;
	add.s32 	%r9, %r5, -1;
	and.b32  	%r10, %r9, %r2;
	setp.ne.s32 	%p2, %r10, 0;
	add.s32 	%r11, %r17, %r3;
	setp.gt.s32 	%p3, %r11, 22;
	or.pred  	%p4, %p2, %p3;
	@%p4 bra 	$L__BB0_4;
	ld.global.u32 	%r12, [%rd1];
	mul.wide.u32 	%rd4, %r17, 4;
	add.s64 	%rd5, %rd1, %rd4;
	ld.global.u32 	%r13, [%rd5];
	min.s32 	%r14, %r12, %r13;
	st.global.u32 	[%rd1], %r14;
$L__BB0_4:
	bar.sync 	0;
	setp.lt.u32 	%p5, %r5, %r1;
	mov.u32 	%r17, %r5;
	@%p5 bra 	$L__BB0_2;
$L__BB0_5:
	setp.ne.s32 	%p6, %r2, 0;
	@%p6 bra 	$L__BB0_7;
	ld.global.u32 	%r15, [%rd1];
	atom.global.min.s32 	%r16, [dev_min_val], %r15;
$L__BB0_7:
	ret;

}
	// .globl	_Z39findMinGPUMultiThreadAtomicSharedMemoryv
.visible .entry _Z39findMinGPUMultiThreadAtomicSharedMemoryv()
{
	.reg .pred 	%p<4>;
	.reg .b32 	%r<11>;
	.reg .b64 	%rd<4>;
	// demoted variable
	.shared .align 4 .u32 _ZZ39findMinGPUMultiThreadAtomicSharedMemoryvE14shared_min_val;
	mov.b32 	%r3, 2147483647;
	st.global.u32 	[dev_min_val], %r3;
	mov.u32 	%r4, %ctaid.x;
	mov.u32 	%r5, %ntid.x;
	mov.u32 	%r1, %tid.x;
	mad.lo.s32 	%r2, %r4, %r5, %r1;
	setp.ne.s32 	%p1, %r1, 0;
	mul.wide.s32 	%rd2, %r2, 4;
	mov.u64 	%rd3, dev_input;
	add.s64 	%rd1, %rd3, %rd2;
	@%p1 bra 	$L__BB1_2;
	ld.global.u32 	%r6, [%rd1];
	st.shared.u32 	[_ZZ39findMinGPUMultiThreadAtomicSharedMemoryvE14shared_min_val], %r6;
$L__BB1_2:
	bar.sync 	0;
	setp.gt.s32 	%p2, %r2, 22;
	@%p2 bra 	$L__BB1_4;
	ld.global.u32 	%r7, [%rd1];
	atom.shared.min.s32 	%r8, [_ZZ39findMinGPUMultiThreadAtomicSharedMemoryvE14shared_min_val], %r7;
$L__BB1_4:
	setp.ne.s32 	%p3, %r1, 0;
	bar.sync 	0;
	@%p3 bra 	$L__BB1_6;
	ld.shared.u32 	%r9, [_ZZ39findMinGPUMultiThreadAtomicSharedMemoryvE14shared_min_val];
	atom.global.min.s32 	%r10, [dev_min_val], %r9;
$L__BB1_6:
	ret;

}
	// .globl	_Z27findMinGPUMultiThreadAtomicv
.visible .entry _Z27findMinGPUMultiThreadAtomicv()
{
	.reg .b32 	%r<8>;
	.reg .b64 	%rd<4>;

	mov.b32 	%r1, 2147483647;
	st.global.u32 	[dev_min_val], %r1;
	mov.u32 	%r2, %ctaid.x;
	mov.u32 	%r3, %ntid.x;
	mov.u32 	%r4, %tid.x;
	mad.lo.s32 	%r5, %r2, %r3, %r4;
	mul.wide.s32 	%rd1, %r5, 4;
	mov.u64 	%rd2, dev_input;
	add.s64 	%rd3, %rd2, %rd1;
	ld.global.u32 	%r6, [%rd3];
	atom.global.min.s32 	%r7, [dev_min_val], %r6;
	ret;

}
	// .globl	_Z22findMinGPUSingleThreadv
.visible .entry _Z22findMinGPUSingleThreadv()
{
	.reg .pred 	%p<21>;
	.reg .b32 	%r<65>;

	ld.global.u32 	%r1, [dev_input];
	ld.global.u32 	%r2, [dev_input+4];
	min.s32 	%r3, %r2, %r1;
	ld.global.u32 	%r4, [dev_input+8];
	min.s32 	%r5, %r4, %r3;
	ld.global.u32 	%r6, [dev_input+12];
	setp.lt.s32 	%p1, %r6, %r5;
	selp.b32 	%r7, %r6, %r5, %p1;
	min.s32 	%r8, %r6, %r5;
	ld.global.u32 	%r9, [dev_input+16];
	setp.lt.s32 	%p2, %r9, %r8;
	selp.b32 	%r10, %r9, %r7, %p2;
	min.s32 	%r11, %r9, %r8;
	ld.global.u32 	%r12, [dev_input+20];
	setp.lt.s32 	%p3, %r12, %r11;
	selp.b32 	%r13, %r12, %r10, %p3;
	min.s32 	%r14, %r12, %r11;
	ld.global.u32 	%r15, [dev_input+24];
	setp.lt.s32 	%p4, %r15, %r14;
	selp.b32 	%r16, %r15, %r13, %p4;
	min.s32 	%r17, %r15, %r14;
	ld.global.u32 	%r18, [dev_input+28];
	setp.lt.s32 	%p5, %r18, %r17;
	selp.b32 	%r19, %r18, %r16, %p5;
	min.s32 	%r20, %r18, %r17;
	ld.global.u32 	%r21, [dev_input+32];
	setp.lt.s32 	%p6, %r21, %r20;
	selp.b32 	%r22, %r21, %r19, %p6;
	min.s32 	%r23, %r21, %r20;
	ld.global.u32 	%r24, [dev_input+36];
	setp.lt.s32 	%p7, %r24, %r23;
	selp.b32 	%r25, %r24, %r22, %p7;
	st.global.u32 	[dev_min_val], %r25;
	min.s32 	%r26, %r24, %r23;
	ld.global.u32 	%r27, [dev_input+40];
	setp.lt.s32 	%p8, %r27, %r26;
	selp.b32 	%r28, %r27, %r25, %p8;
	st.global.u32 	[dev_min_val], %r28;
	min.s32 	%r29, %r27, %r26;
	ld.global.u32 	%r30, [dev_input+44];
	setp.lt.s32 	%p9, %r30, %r29;
	selp.b32 	%r31, %r30, %r28, %p9;
	st.global.u32 	[dev_min_val], %r31;
	min.s32 	%r32, %r30, %r29;
	ld.global.u32 	%r33, [dev_input+48];
	setp.lt.s32 	%p10, %r33, %r32;
	selp.b32 	%r34, %r33, %r31, %p10;
	st.global.u32 	[dev_min_val], %r34;
	min.s32 	%r35, %r33, %r32;
	ld.global.u32 	%r36, [dev_input+52];
	setp.lt.s32 	%p11, %r36, %r35;
	selp.b32 	%r37, %r36, %r34, %p11;
	st.global.u32 	[dev_min_val], %r37;
	min.s32 	%r38, %r36, %r35;
	ld.global.u32 	%r39, [dev_input+56];
	setp.lt.s32 	%p12, %r39, %r38;
	selp.b32 	%r40, %r39, %r37, %p12;
	st.global.u32 	[dev_min_val], %r40;
	min.s32 	%r41, %r39, %r38;
	ld.global.u32 	%r42, [dev_input+60];
	setp.lt.s32 	%p13, %r42, %r41;
	selp.b32 	%r43, %r42, %r40, %p13;
	st.global.u32 	[dev_min_val], %r43;
	min.s32 	%r44, %r42, %r41;
	ld.global.u32 	%r45, [dev_input+64];
	setp.lt.s32 	%p14, %r45, %r44;
	selp.b32 	%r46, %r45, %r43, %p14;
	st.global.u32 	[dev_min_val], %r46;
	min.s32 	%r47, %r45, %r44;
	ld.global.u32 	%r48, [dev_input+68];
	setp.lt.s32 	%p15, %r48, %r47;
	selp.b32 	%r49, %r48, %r46, %p15;
	st.global.u32 	[dev_min_val], %r49;
	min.s32 	%r50, %r48, %r47;
	ld.global.u32 	%r51, [dev_input+72];
	setp.lt.s32 	%p16, %r51, %r50;
	selp.b32 	%r52, %r51, %r49, %p16;
	st.global.u32 	[dev_min_val], %r52;
	min.s32 	%r53, %r51, %r50;
	ld.global.u32 	%r54, [dev_input+76];
	setp.lt.s32 	%p17, %r54, %r53;
	selp.b32 	%r55, %r54, %r52, %p17;
	st.global.u32 	[dev_min_val], %r55;
	min.s32 	%r56, %r54, %r53;
	ld.global.u32 	%r57, [dev_input+80];
	setp.lt.s32 	%p18, %r57, %r56;
	selp.b32 	%r58, %r57, %r55, %p18;
	st.global.u32 	[dev_min_val], %r58;
	min.s32 	%r59, %r57, %r56;
	ld.global.u32 	%r60, [dev_input+84];
	setp.lt.s32 	%p19, %r60, %r59;
	selp.b32 	%r61, %r60, %r58, %p19;
	st.global.u32 	[dev_min_val], %r61;
	min.s32 	%r62, %r60, %r59;
	ld.global.u32 	%r63, [dev_input+88];
	setp.lt.s32 	%p20, %r63, %r62;
	selp.b32 	%r64, %r63, %r61, %p20;
	st.global.u32 	[dev_min_val], %r64;
	ret;

}


// ===== COMPILED SASS (sm_100) =====

	.target	sm_100

	.elftype	@"ET_EXEC"


//--------------------- .note.nv.tkinfo           --------------------------
	.section	.note.nv.tkinfo,"",@"SHT_NOTE"
	.sectionflags	@"SHF_NOTE_NV_TKINFO"
	.tkinfo
        /*0018*/ 	.word	0x00000002
        /*0030*/ 	.string	""
        /*0030*/ 	.string	"ptxas"
        /*0030*/ 	.string	"Cuda compilation tools, release 13.0, V13.0.88"
        /*0030*/ 	.string	"Build cuda_13.0.r13.0/compiler.36424714_0"
        /*0030*/ 	.string	"-arch sm_100 -m 64 "



//--------------------- .note.nv.cuinfo           --------------------------
	.section	.note.nv.cuinfo,"",@"SHT_NOTE"
	.sectionflags	@"SHF_NOTE_NV_CUINFO"
        /*0018*/ 	.short	0x0002
        /*001a*/ 	.short	0x0064
        /*001c*/ 	.short	0x0082
	.zero		2


//--------------------- .nv.info                  --------------------------
	.section	.nv.info,"",@"SHT_CUDA_INFO"
	.align	4


	//----- nvinfo : EIATTR_REGCOUNT
	.align		4
        /*0000*/ 	.byte	0x04, 0x2f
        /*0002*/ 	.short	(.L_3 - .L_2)
	.align		4
.L_2:
        /*0004*/ 	.word	index@(_Z28findMinGPUMParallelReductionv)
        /*0008*/ 	.word	0x00000010


	//----- nvinfo : EIATTR_FRAME_SIZE
	.align		4
.L_3:
        /*000c*/ 	.byte	0x04, 0x11
        /*000e*/ 	.short	(.L_5 - .L_4)
	.align		4
.L_4:
        /*0010*/ 	.word	index@(_Z28findMinGPUMParallelReductionv)
        /*0014*/ 	.word	0x00000000


	//----- nvinfo : EIATTR_REGCOUNT
	.align		4
.L_5:
        /*0018*/ 	.byte	0x04, 0x2f
        /*001a*/ 	.short	(.L_7 - .L_6)
	.align		4
.L_6:
        /*001c*/ 	.word	index@(_Z39findMinGPUMultiThreadAtomicSharedMemoryv)
        /*0020*/ 	.word	0x0000000c


	//----- nvinfo : EIATTR_FRAME_SIZE
	.align		4
.L_7:
        /*0024*/ 	.byte	0x04, 0x11
        /*0026*/ 	.short	(.L_9 - .L_8)
	.align		4
.L_8:
        /*0028*/ 	.word	index@(_Z39findMinGPUMultiThreadAtomicSharedMemoryv)
        /*002c*/ 	.word	0x00000000


	//----- nvinfo : EIATTR_REGCOUNT
	.align		4
.L_9:
        /*0030*/ 	.byte	0x04, 0x2f
        /*0032*/ 	.short	(.L_11 - .L_10)
	.align		4
.L_10:
        /*0034*/ 	.word	index@(_Z27findMinGPUMultiThreadAtomicv)
        /*0038*/ 	.word	0x0000000c


	//----- nvinfo : EIATTR_FRAME_SIZE
	.align		4
.L_11:
        /*003c*/ 	.byte	0x04, 0x11
        /*003e*/ 	.short	(.L_13 - .L_12)
	.align		4
.L_12:
        /*0040*/ 	.word	index@(_Z27findMinGPUMultiThreadAtomicv)
        /*0044*/ 	.word	0x00000000


	//----- nvinfo : EIATTR_REGCOUNT
	.align		4
.L_13:
        /*0048*/ 	.byte	0x04, 0x2f
        /*004a*/ 	.short	(.L_15 - .L_14)
	.align		4
.L_14:
        /*004c*/ 	.word	index@(_Z22findMinGPUSingleThreadv)
        /*0050*/ 	.word	0x00000016


	//----- nvinfo : EIATTR_FRAME_SIZE
	.align		4
.L_15:
        /*0054*/ 	.byte	0x04, 0x11
        /*0056*/ 	.short	(.L_17 - .L_16)
	.align		4
.L_16:
        /*0058*/ 	.word	index@(_Z22findMinGPUSingleThreadv)
        /*005c*/ 	.word	0x00000000


	//----- nvinfo : EIATTR_MIN_STACK_SIZE
	.align		4
.L_17:
        /*0060*/ 	.byte	0x04, 0x12
        /*0062*/ 	.short	(.L_19 - .L_18)
	.align		4
.L_18:
        /*0064*/ 	.word	index@(_Z22findMinGPUSingleThreadv)
        /*0068*/ 	.word	0x00000000


	//----- nvinfo : EIATTR_MIN_STACK_SIZE
	.align		4
.L_19:
        /*006c*/ 	.byte	0x04, 0x12
        /*006e*/ 	.short	(.L_21 - .L_20)
	.align		4
.L_20:
        /*0070*/ 	.word	index@(_Z27findMinGPUMultiThreadAtomicv)
        /*0074*/ 	.word	0x00000000


	//----- nvinfo : EIATTR_MIN_STACK_SIZE
	.align		4
.L_21:
        /*0078*/ 	.byte	0x04, 0x12
        /*007a*/ 	.short	(.L_23 - .L_22)
	.align		4
.L_22:
        /*007c*/ 	.word	index@(_Z39findMinGPUMultiThreadAtomicSharedMemoryv)
        /*0080*/ 	.word	0x00000000


	//----- nvinfo : EIATTR_MIN_STACK_SIZE
	.align		4
.L_23:
        /*0084*/ 	.byte	0x04, 0x12
        /*0086*/ 	.short	(.L_25 - .L_24)
	.align		4
.L_24:
        /*0088*/ 	.word	index@(_Z28findMinGPUMParallelReductionv)
        /*008c*/ 	.word	0x00000000
.L_25:


//--------------------- .nv.compat                --------------------------
	.section	.nv.compat,"",@"SHT_CUDA_COMPAT_INFO"
	.align	4
        /*0000*/ 	.byte	0x02, 0x09, 0x00, 0x00, 0x02, 0x02, 0x01, 0x00, 0x02, 0x05, 0x05, 0x00, 0x03, 0x07, 0x01, 0x01
        /*0010*/ 	.byte	0x02, 0x03, 0x00, 0x00, 0x02, 0x06, 0x01, 0x00, 0x04, 0x0b, 0x08, 0x00, 0x09, 0x00, 0x00, 0x00
        /*0020*/ 	.byte	0x00, 0x00, 0x00, 0x00


//--------------------- .nv.info._Z22findMinGPUSingleThreadv --------------------------
	.section	.nv.info._Z22findMinGPUSingleThreadv,"",@"SHT_CUDA_INFO"
	.sectionflags	@""
	.align	4


	//----- nvinfo : EIATTR_CUDA_API_VERSION
	.align		4
        /*0000*/ 	.byte	0x04, 0x37
        /*0002*/ 	.short	(.L_27 - .L_26)
.L_26:
        /*0004*/ 	.word	0x00000082


	//----- nvinfo : EIATTR_SPARSE_MMA_MASK
	.align		4
.L_27:
        /*0008*/ 	.byte	0x03, 0x50
        /*000a*/ 	.short	0x0000


	//----- nvinfo : EIATTR_MAXREG_COUNT
	.align		4
        /*000c*/ 	.byte	0x03, 0x1b
        /*000e*/ 	.short	0x00ff


	//----- nvinfo : EIATTR_MERCURY_ISA_VERSION
	.align		4
        /*0010*/ 	.byte	0x03, 0x5f
        /*0012*/ 	.short	0x0101


	//----- nvinfo : EIATTR_VRC_CTA_INIT_COUNT
	.align		4
        /*0014*/ 	.byte	0x02, 0x4a
	.zero		1
	.zero		1


	//----- nvinfo : EIATTR_EXIT_INSTR_OFFSETS
	.align		4
        /*0018*/ 	.byte	0x04, 0x1c
        /*001a*/ 	.short	(.L_29 - .L_28)


	//   ....[0]....
.L_28:
        /*001c*/ 	.word	0x00000630


	//----- nvinfo : EIATTR_SW_WAR
	.align		4
.L_29:
        /*0020*/ 	.byte	0x04, 0x36
        /*0022*/ 	.short	(.L_31 - .L_30)
.L_30:
        /*0024*/ 	.word	0x00000008
.L_31:


//--------------------- .nv.info._Z27findMinGPUMultiThreadAtomicv --------------------------
	.section	.nv.info._Z27findMinGPUMultiThreadAtomicv,"",@"SHT_CUDA_INFO"
	.sectionflags	@""
	.align	4


	//----- nvinfo : EIATTR_CUDA_API_VERSION
	.align		4
        /*0000*/ 	.byte	0x04, 0x37
        /*0002*/ 	.short	(.L_33 - .L_32)
.L_32:
        /*0004*/ 	.word	0x00000082


	//----- nvinfo : EIATTR_SPARSE_MMA_MASK
	.align		4
.L_33:
        /*0008*/ 	.byte	0x03, 0x50
        /*000a*/ 	.short	0x0000


	//----- nvinfo : EIATTR_MAXREG_COUNT
	.align		4
        /*000c*/ 	.byte	0x03, 0x1b
        /*000e*/ 	.short	0x00ff


	//----- nvinfo : EIATTR_MERCURY_ISA_VERSION
	.align		4
        /*0010*/ 	.byte	0x03, 0x5f
        /*0012*/ 	.short	0x0101


	//----- nvinfo : EIATTR_INT_WARP_WIDE_INSTR_OFFSETS
	.align		4
        /*0014*/ 	.byte	0x04, 0x31
        /*0016*/ 	.short	(.L_35 - .L_34)


	//   ....[0]....
.L_34:
        /*0018*/ 	.word	0x000000c0


	//   ....[1]....
        /*001c*/ 	.word	0x00000100


	//----- nvinfo : EIATTR_VRC_CTA_INIT_COUNT
	.align		4
.L_35:
        /*0020*/ 	.byte	0x02, 0x4a
	.zero		1
	.zero		1


	//----- nvinfo : EIATTR_EXIT_INSTR_OFFSETS
	.align		4
        /*0024*/ 	.byte	0x04, 0x1c
        /*0026*/ 	.short	(.L_37 - .L_36)


	//   ....[0]....
.L_36:
        /*0028*/ 	.word	0x00000130


	//----- nvinfo : EIATTR_SW_WAR
	.align		4
.L_37:
        /*002c*/ 	.byte	0x04, 0x36
        /*002e*/ 	.short	(.L_39 - .L_38)
.L_38:
        /*0030*/ 	.word	0x00000008
.L_39:


//--------------------- .nv.info._Z39findMinGPUMultiThreadAtomicSharedMemoryv --------------------------
	.section	.nv.info._Z39findMinGPUMultiThreadAtomicSharedMemoryv,"",@"SHT_CUDA_INFO"
	.sectionflags	@""
	.align	4


	//----- nvinfo : EIATTR_CUDA_API_VERSION
	.align		4
        /*0000*/ 	.byte	0x04, 0x37
        /*0002*/ 	.short	(.L_41 - .L_40)
.L_40:
        /*0004*/ 	.word	0x00000082


	//----- nvinfo : EIATTR_SPARSE_MMA_MASK
	.align		4
.L_41:
        /*0008*/ 	.byte	0x03, 0x50
        /*000a*/ 	.short	0x0000


	//----- nvinfo : EIATTR_MAXREG_COUNT
	.align		4
        /*000c*/ 	.byte	0x03, 0x1b
        /*000e*/ 	.short	0x00ff


	//----- nvinfo : EIATTR_NUM_BARRIERS
	.align		4
        /*0010*/ 	.byte	0x02, 0x4c
        /*0012*/ 	.byte	0x01
	.zero		1


	//----- nvinfo : EIATTR_MERCURY_ISA_VERSION
	.align		4
        /*0014*/ 	.byte	0x03, 0x5f
        /*0016*/ 	.short	0x0101


	//----- nvinfo : EIATTR_INT_WARP_WIDE_INSTR_OFFSETS
	.align		4
        /*0018*/ 	.byte	0x04, 0x31
        /*001a*/ 	.short	(.L_43 - .L_42)


	//   ....[0]....
.L_42:
        /*001c*/ 	.word	0x000001a0


	//   ....[1]....
        /*0020*/ 	.word	0x00000200


	//----- nvinfo : EIATTR_VRC_CTA_INIT_COUNT
	.align		4
.L_43:
        /*0024*/ 	.byte	0x02, 0x4a
	.zero		1
	.zero		1


	//----- nvinfo : EIATTR_EXIT_INSTR_OFFSETS
	.align		4
        /*0028*/ 	.byte	0x04, 0x1c
        /*002a*/ 	.short	(.L_45 - .L_44)


	//   ....[0]....
.L_44:
        /*002c*/ 	.word	0x00000250


	//   ....[1]....
        /*0030*/ 	.word	0x000002b0


	//----- nvinfo : EIATTR_CRS_STACK_SIZE
	.align		4
.L_45:
        /*0034*/ 	.byte	0x04, 0x1e
        /*0036*/ 	.short	(.L_47 - .L_46)
.L_46:
        /*0038*/ 	.word	0x00000000


	//----- nvinfo : EIATTR_SW_WAR
	.align		4
.L_47:
        /*003c*/ 	.byte	0x04, 0x36
        /*003e*/ 	.short	(.L_49 - .L_48)
.L_48:
        /*0040*/ 	.word	0x00000008
.L_49:


//--------------------- .nv.info._Z28findMinGPUMParallelReductionv --------------------------
	.section	.nv.info._Z28findMinGPUMParallelReductionv,"",@"SHT_CUDA_INFO"
	.sectionflags	@""
	.align	4


	//----- nvinfo : EIATTR_CUDA_API_VERSION
	.align		4
        /*0000*/ 	.byte	0x04, 0x37
        /*0002*/ 	.short	(.L_51 - .L_50)
.L_50:
        /*0004*/ 	.word	0x00000082


	//----- nvinfo : EIATTR_SPARSE_MMA_MASK
	.align		4
.L_51:
        /*0008*/ 	.byte	0x03, 0x50
        /*000a*/ 	.short	0x0000


	//----- nvinfo : EIATTR_MAXREG_COUNT
	.align		4
        /*000c*/ 	.byte	0x03, 0x1b
        /*000e*/ 	.short	0x00ff


	//----- nvinfo : EIATTR_NUM_BARRIERS
	.align		4
        /*0010*/ 	.byte	0x02, 0x4c
        /*0012*/ 	.byte	0x01
	.zero		1


	//----- nvinfo : EIATTR_MERCURY_ISA_VERSION
	.align		4
        /*0014*/ 	.byte	0x03, 0x5f
        /*0016*/ 	.short	0x0101


	//----- nvinfo : EIATTR_VRC_CTA_INIT_COUNT
	.align		4
        /*0018*/ 	.byte	0x02, 0x4a
	.zero		1
	.zero		1


	//----- nvinfo : EIATTR_EXIT_INSTR_OFFSETS
	.align		4
        /*001c*/ 	.byte	0x04, 0x1c
        /*001e*/ 	.short	(.L_53 - .L_52)


	//   ....[0]....
.L_52:
        /*0020*/ 	.word	0x00000200


	//   ....[1]....
        /*0024*/ 	.word	0x00000240


	//----- nvinfo : EIATTR_CRS_STACK_SIZE
	.align		4
.L_53:
        /*0028*/ 	.byte	0x04, 0x1e
        /*002a*/ 	.short	(.L_55 - .L_54)
.L_54:
        /*002c*/ 	.word	0x00000000


	//----- nvinfo : EIATTR_SW_WAR
	.align		4
.L_55:
        /*0030*/ 	.byte	0x04, 0x36
        /*0032*/ 	.short	(.L_57 - .L_56)
.L_56:
        /*0034*/ 	.word	0x00000008
.L_57:


//--------------------- .nv.callgraph             --------------------------
	.section	.nv.callgraph,"",@"SHT_CUDA_CALLGRAPH"
	.align	4
	.sectionentsize	8
	.align		4
        /*0000*/ 	.word	0x00000000
	.align		4
        /*0004*/ 	.word	0xffffffff
	.align		4
        /*0008*/ 	.word	0x00000000
	.align		4
        /*000c*/ 	.word	0xfffffffe
	.align		4
        /*0010*/ 	.word	0x00000000
	.align		4
        /*0014*/ 	.word	0xfffffffd
	.align		4
        /*0018*/ 	.word	0x00000000
	.align		4
        /*001c*/ 	.word	0xfffffffc


//--------------------- .nv.constant4             --------------------------
	.section	.nv.constant4,"a",@progbits
	.align	8
	.align		8
.nv.constant4:
        /*0000*/ 	.dword	dev_input
	.align		8
        /*0008*/ 	.dword	dev_min_val


//--------------------- .text._Z22findMinGPUSingleThreadv --------------------------
	.section	.text._Z22findMinGPUSingleThreadv,"ax",@progbits
	.align	128
        .global         _Z22findMinGPUSingleThreadv
        .type           _Z22findMinGPUSingleThreadv,@function
        .size           _Z22findMinGPUSingleThreadv,(.L_x_12 - _Z22findMinGPUSingleThreadv)
        .other          _Z22findMinGPUSingleThreadv,@"STO_CUDA_ENTRY STV_DEFAULT"
_Z22findMinGPUSingleThreadv:
.text._Z22findMinGPUSingleThreadv:
[----:B------:R-:W-:Y:S08]  /*0000*/  LDC R1, c[0x0][0x37c] ;  /* 0x0000df00ff017b82 */ /* 0x000ff00000000800 */
[----:B------:R-:W0:Y:S01]  /*0010*/  LDC.64 R2, c[0x4][RZ] ;  /* 0x01000000ff027b82 */ /* 0x000e220000000a00 */
[----:B------:R-:W0:Y:S02]  /*0020*/  LDCU.64 UR4, c[0x0][0x358] ;  /* 0x00006b00ff0477ac */ /* 0x000e240008000a00 */
[----:B0-----:R-:W2:Y:S04]  /*0030*/  LDG.E R0, desc[UR4][R2.64] ;  /* 0x0000000402007981 */ /* 0x001ea8000c1e1900 */
[----:B------:R-:W2:Y:S04]  /*0040*/  LDG.E R5, desc[UR4][R2.64+0x4] ;  /* 0x0000040402057981 */ /* 0x000ea8000c1e1900 */
[----:B------:R-:W2:Y:S04]  /*0050*/  LDG.E R4, desc[UR4][R2.64+0x8] ;  /* 0x0000080402047981 */ /* 0x000ea8000c1e1900 */
[----:B------:R-:W3:Y:S04]  /*0060*/  LDG.E R7, desc[UR4][R2.64+0xc] ;  /* 0x00000c0402077981 */ /* 0x000ee8000c1e1900 */
[----:B------:R-:W4:Y:S04]  /*0070*/  LDG.E R9, desc[UR4][R2.64+0x10] ;  /* 0x0000100402097981 */ /* 0x000f28000c1e1900 */
[----:B------:R-:W5:Y:S04]  /*0080*/  LDG.E R11, desc[UR4][R2.64+0x14] ;  /* 0x00001404020b7981 */ /* 0x000f68000c1e1900 */
[----:B------:R-:W5:Y:S04]  /*0090*/  LDG.E R13, desc[UR4][R2.64+0x18] ;  /* 0x00001804020d7981 */ /* 0x000f68000c1e1900 */
[----:B------:R-:W5:Y:S04]  /*00a0*/  LDG.E R15, desc[UR4][R2.64+0x1c] ;  /* 0x00001c04020f7981 */ /* 0x000f68000c1e1900 */
[----:B------:R-:W5:Y:S04]  /*00b0*/  LDG.E R17, desc[UR4][R2.64+0x20] ;  /* 0x0000200402117981 */ /* 0x000f68000c1e1900 */
[----:B------:R-:W5:Y:S01]  /*00c0*/  LDG.E R19, desc[UR4][R2.64+0x24] ;  /* 0x0000240402137981 */ /* 0x000f62000c1e1900 */
[----:B--2---:R-:W-:-:S04]  /*00d0*/  VIMNMX3 R0, R5, R0, R4, PT ;  /* 0x000000000500720f */ /* 0x004fc80003800104 */
[----:B---3--:R-:W-:-:S04]  /*00e0*/  VIMNMX R0, PT, PT, R0, R7, PT ;  /* 0x0000000700007248 */ /* 0x008fc80003fe0100 */
[CC--:B----4-:R-:W-:Y:S02]  /*00f0*/  ISETP.GE.AND P0, PT, R9.reuse, R0.reuse, PT ;  /* 0x000000000900720c */ /* 0x0d0fe40003f06270 */
[----:B------:R-:W-:Y:S02]  /*0100*/  VIMNMX R4, PT, PT, R0, R9, PT ;  /* 0x0000000900047248 */ /* 0x000fe40003fe0100 */
[----:B------:R-:W-:Y:S02]  /*0110*/  SEL R0, R9, R0, !P0 ;  /* 0x0000000009007207 */ /* 0x000fe40004000000 */
[C---:B-----5:R-:W-:Y:S02]  /*0120*/  ISETP.GE.AND P0, PT, R11.reuse, R4, PT ;  /* 0x000000040b00720c */ /* 0x060fe40003f06270 */
[----:B------:R-:W-:Y:S02]  /*0130*/  VIMNMX R6, PT, PT, R4, R11, PT ;  /* 0x0000000b04067248 */ /* 0x000fe40003fe0100 */
[----:B------:R-:W-:Y:S01]  /*0140*/  SEL R0, R11, R0, !P0 ;  /* 0x000000000b007207 */ /* 0x000fe20004000000 */
[----:B------:R-:W0:Y:S01]  /*0150*/  LDC.64 R4, c[0x4][0x8] ;  /* 0x01000200ff047b82 */ /* 0x000e220000000a00 */
[----:B------:R-:W-:-:S02]  /*0160*/  ISETP.GE.AND P0, PT, R13, R6, PT ;  /* 0x000000060d00720c */ /* 0x000fc40003f06270 */
[----:B------:R-:W-:Y:S02]  /*0170*/  VIMNMX R6, PT, PT, R6, R13, PT ;  /* 0x0000000d06067248 */ /* 0x000fe40003fe0100 */
[----:B------:R-:W-:Y:S02]  /*0180*/  SEL R0, R13, R0, !P0 ;  /* 0x000000000d007207 */ /* 0x000fe40004000000 */
[C---:B------:R-:W-:Y:S02]  /*0190*/  ISETP.GE.AND P0, PT, R15.reuse, R6, PT ;  /* 0x000000060f00720c */ /* 0x040fe40003f06270 */
[----:B------:R-:W-:Y:S02]  /*01a0*/  VIMNMX R6, PT, PT, R6, R15, PT ;  /* 0x0000000f06067248 */ /* 0x000fe40003fe0100 */
[----:B------:R-:W-:Y:S02]  /*01b0*/  SEL R0, R15, R0, !P0 ;  /* 0x000000000f007207 */ /* 0x000fe40004000000 */
[----:B------:R-:W-:-:S02]  /*01c0*/  ISETP.GE.AND P0, PT, R17, R6, PT ;  /* 0x000000061100720c */ /* 0x000fc40003f06270 */
[----:B------:R-:W-:Y:S02]  /*01d0*/  VIMNMX R6, PT, PT, R6, R17, PT ;  /* 0x0000001106067248 */ /* 0x000fe40003fe0100 */
[----:B------:R-:W-:Y:S02]  /*01e0*/  SEL R0, R17, R0, !P0 ;  /* 0x0000000011007207 */ /* 0x000fe40004000000 */
[----:B------:R-:W-:-:S04]  /*01f0*/  ISETP.GE.AND P0, PT, R19, R6, PT ;  /* 0x000000061300720c */ /* 0x000fc80003f06270 */
[----:B------:R-:W-:-:S05]  /*0200*/  SEL R7, R19, R0, !P0 ;  /* 0x0000000013077207 */ /* 0x000fca0004000000 */
[----:B0-----:R0:W-:Y:S04]  /*0210*/  STG.E desc[UR4][R4.64], R7 ;  /* 0x0000000704007986 */ /* 0x0011e8000c101904 */
[----:B------:R-:W2:Y:S01]  /*0220*/  LDG.E R9, desc[UR4][R2.64+0x28] ;  /* 0x0000280402097981 */ /* 0x000ea2000c1e1900 */
[----:B------:R-:W-:-:S04]  /*0230*/  VIMNMX R6, PT, PT, R6, R19, PT ;  /* 0x0000001306067248 */ /* 0x000fc80003fe0100 */
[----:B--2---:R-:W-:-:S04]  /*0240*/  ISETP.GE.AND P0, PT, R9, R6, PT ;  /* 0x000000060900720c */ /* 0x004fc80003f06270 */
[----:B------:R-:W-:-:S05]  /*0250*/  SEL R11, R9, R7, !P0 ;  /* 0x00000007090b7207 */ /* 0x000fca0004000000 */
[----:B------:R1:W-:Y:S04]  /*0260*/  STG.E desc[UR4][R4.64], R11 ;  /* 0x0000000b04007986 */ /* 0x0003e8000c101904 */
[----:B------:R-:W2:Y:S01]  /*0270*/  LDG.E R13, desc[UR4][R2.64+0x2c] ;  /* 0x00002c04020d7981 */ /* 0x000ea2000c1e1900 */
[----:B------:R-:W-:-:S04]  /*0280*/  VIMNMX R6, PT, PT, R6, R9, PT ;  /* 0x0000000906067248 */ /* 0x000fc80003fe0100 */
[----:B--2---:R-:W-:-:S04]  /*0290*/  ISETP.GE.AND P0, PT, R13, R6, PT ;  /* 0x000000060d00720c */ /* 0x004fc80003f06270 */
[----:B------:R-:W-:-:S05]  /*02a0*/  SEL R9, R13, R11, !P0 ;  /* 0x0000000b0d097207 */ /* 0x000fca0004000000 */
[----:B------:R2:W-:Y:S04]  /*02b0*/  STG.E desc[UR4][R4.64], R9 ;  /* 0x0000000904007986 */ /* 0x0005e8000c101904 */
[----:B0-----:R-:W3:Y:S01]  /*02c0*/  LDG.E R7, desc[UR4][R2.64+0x30] ;  /* 0x0000300402077981 */ /* 0x001ee2000c1e1900 */
[----:B------:R-:W-:-:S04]  /*02d0*/  VIMNMX R6, PT, PT, R6, R13, PT ;  /* 0x0000000d06067248 */ /* 0x000fc80003fe0100 */
[----:B---3--:R-:W-:-:S04]  /*02e0*/  ISETP.GE.AND P0, PT, R7, R6, PT ;  /* 0x000000060700720c */ /* 0x008fc80003f06270 */
[----:B------:R-:W-:-:S05]  /*02f0*/  SEL R13, R7, R9, !P0 ;  /* 0x00000009070d7207 */ /* 0x000fca0004000000 */
[----:B------:R0:W-:Y:S04]  /*0300*/  STG.E desc[UR4][R4.64], R13 ;  /* 0x0000000d04007986 */ /* 0x0001e8000c101904 */
[----:B-1----:R-:W3:Y:S01]  /*0310*/  LDG.E R11, desc[UR4][R2.64+0x34] ;  /* 0x00003404020b7981 */ /* 0x002ee2000c1e1900 */
[----:B------:R-:W-:-:S04]  /*0320*/  VIMNMX R6, PT, PT, R6, R7, PT ;  /* 0x0000000706067248 */ /* 0x000fc80003fe0100 */
[----:B---3--:R-:W-:-:S04]  /*0330*/  ISETP.GE.AND P0, PT, R11, R6, PT ;  /* 0x000000060b00720c */ /* 0x008fc80003f06270 */
[----:B------:R-:W-:-:S05]  /*0340*/  SEL R7, R11, R13, !P0 ;  /* 0x0000000d0b077207 */ /* 0x000fca0004000000 */
[----:B------:R1:W-:Y:S04]  /*0350*/  STG.E desc[UR4][R4.64], R7 ;  /* 0x0000000704007986 */ /* 0x0003e8000c101904 */
[----:B--2---:R-:W2:Y:S01]  /*0360*/  LDG.E R9, desc[UR4][R2.64+0x38] ;  /* 0x0000380402097981 */ /* 0x004ea2000c1e1900 */
        /* <DEDUP_REMOVED lines=33> */
[----:B------:R-:W-:Y:S04]  /*0580*/  STG.E desc[UR4][R4.64], R13 ;  /* 0x0000000d04007986 */ /* 0x000fe8000c101904 */
[----:B0-----:R-:W2:Y:S01]  /*0590*/  LDG.E R11, desc[UR4][R2.64+0x54] ;  /* 0x00005404020b7981 */ /* 0x001ea2000c1e1900 */
[----:B------:R-:W-:-:S04]  /*05a0*/  VIMNMX R6, PT, PT, R6, R7, PT ;  /* 0x0000000706067248 */ /* 0x000fc80003fe0100 */
[----:B--2---:R-:W-:-:S04]  /*05b0*/  ISETP.GE.AND P0, PT, R11, R6, PT ;  /* 0x000000060b00720c */ /* 0x004fc80003f06270 */
[----:B------:R-:W-:-:S05]  /*05c0*/  SEL R7, R11, R13, !P0 ;  /* 0x0000000d0b077207 */ /* 0x000fca0004000000 */
[----:B------:R-:W-:Y:S04]  /*05d0*/  STG.E desc[UR4][R4.64], R7 ;  /* 0x0000000704007986 */ /* 0x000fe8000c101904 */
[----:B------:R-:W2:Y:S01]  /*05e0*/  LDG.E R0, desc[UR4][R2.64+0x58] ;  /* 0x0000580402007981 */ /* 0x000ea2000c1e1900 */
[----:B------:R-:W-:-:S04]  /*05f0*/  VIMNMX R6, PT, PT, R6, R11, PT ;  /* 0x0000000b06067248 */ /* 0x000fc80003fe0100 */
[----:B--2---:R-:W-:-:S04]  /*0600*/  ISETP.GE.AND P0, PT, R0, R6, PT ;  /* 0x000000060000720c */ /* 0x004fc80003f06270 */
[----:B-1----:R-:W-:-:S05]  /*0610*/  SEL R9, R0, R7, !P0 ;  /* 0x0000000700097207 */ /* 0x002fca0004000000 */
[----:B------:R-:W-:Y:S01]  /*0620*/  STG.E desc[UR4][R4.64], R9 ;  /* 0x0000000904007986 */ /* 0x000fe2000c101904 */
[----:B------:R-:W-:Y:S05]  /*0630*/  EXIT ;  /* 0x000000000000794d */ /* 0x000fea0003800000 */
.L_x_0:
[----:B------:R-:W-:-:S00]  /*0640*/  BRA `(.L_x_0) ;  /* 0xfffffffc00fc7947 */ /* 0x000fc0000383ffff */
[----:B------:R-:W-:-:S00]  /*0650*/  NOP ;  /* 0x0000000000007918 */ /* 0x000fc00000000000 */
        /* <DEDUP_REMOVED lines=10> */
.L_x_12:


//--------------------- .text._Z27findMinGPUMultiThreadAtomicv --------------------------
	.section	.text._Z27findMinGPUMultiThreadAtomicv,"ax",@progbits
	.align	128
        .global         _Z27findMinGPUMultiThreadAtomicv
        .type           _Z27findMinGPUMultiThreadAtomicv,@function
        .size           _Z27findMinGPUMultiThreadAtomicv,(.L_x_13 - _Z27findMinGPUMultiThreadAtomicv)
        .other          _Z27findMinGPUMultiThreadAtomicv,@"STO_CUDA_ENTRY STV_DEFAULT"
_Z27findMinGPUMultiThreadAtomicv:
.text._Z27findMinGPUMultiThreadAtomicv:
[----:B------:R-:W-:Y:S01]  /*0000*/  LDC R1, c[0x0][0x37c] ;  /* 0x0000df00ff017b82 */ /* 0x000fe20000000800 */
[----:B------:R-:W0:Y:S07]  /*0010*/  S2R R0, SR_TID.X ;  /* 0x0000000000007919 */ /* 0x000e2e0000002100 */
[----:B------:R-:W0:Y:S01]  /*0020*/  S2UR UR4, SR_CTAID.X ;  /* 0x00000000000479c3 */ /* 0x000e220000002500 */
[----:B------:R-:W1:Y:S01]  /*0030*/  LDCU.64 UR6, c[0x0][0x358] ;  /* 0x00006b00ff0677ac */ /* 0x000e620008000a00 */
[----:B------:R-:W-:-:S06]  /*0040*/  MOV R9, 0x7fffffff ;  /* 0x7fffffff00097802 */ /* 0x000fcc0000000f00 */
[----:B------:R-:W0:Y:S08]  /*0050*/  LDC R7, c[0x0][0x360] ;  /* 0x0000d800ff077b82 */ /* 0x000e300000000800 */
[----:B------:R-:W2:Y:S08]  /*0060*/  LDC.64 R4, c[0x4][RZ] ;  /* 0x01000000ff047b82 */ /* 0x000eb00000000a00 */
[----:B------:R-:W1:Y:S01]  /*0070*/  LDC.64 R2, c[0x4][0x8] ;  /* 0x01000200ff027b82 */ /* 0x000e620000000a00 */
[----:B0-----:R-:W-:-:S04]  /*0080*/  IMAD R7, R7, UR4, R0 ;  /* 0x0000000407077c24 */ /* 0x001fc8000f8e0200 */
[----:B--2---:R-:W-:Y:S01]  /*0090*/  IMAD.WIDE R4, R7, 0x4, R4 ;  /* 0x0000000407047825 */ /* 0x004fe200078e0204 */
[----:B-1----:R-:W-:Y:S05]  /*00a0*/  STG.E desc[UR6][R2.64], R9 ;  /* 0x0000000902007986 */ /* 0x002fea000c101906 */
[----:B------:R-:W2:Y:S01]  /*00b0*/  LDG.E R4, desc[UR6][R4.64] ;  /* 0x0000000604047981 */ /* 0x000ea2000c1e1900 */
[----:B------:R-:W-:Y:S02]  /*00c0*/  VOTEU.ANY UR4, UPT, PT ;  /* 0x0000000000047886 */ /* 0x000fe400038e0100 */
[----:B------:R-:W-:Y:S01]  /*00d0*/  UFLO.U32 UR4, UR4 ;  /* 0x00000004000472bd */ /* 0x000fe200080e0000 */
[----:B------:R-:W0:Y:S05]  /*00e0*/  S2R R0, SR_LANEID ;  /* 0x0000000000007919 */ /* 0x000e2a0000000000 */
[----:B0-----:R-:W-:-:S02]  /*00f0*/  ISETP.EQ.U32.AND P0, PT, R0, UR4, PT ;  /* 0x0000000400007c0c */ /* 0x001fc4000bf02070 */
[----:B--2---:R-:W-:-:S13]  /*0100*/  CREDUX.MIN.S32 UR5, R4 ;  /* 0x00000000040572cc */ /* 0x004fda0000008200 */
[----:B------:R-:W-:-:S05]  /*0110*/  MOV R7, UR5 ;  /* 0x0000000500077c02 */ /* 0x000fca0008000f00 */
[----:B------:R-:W-:Y:S01]  /*0120*/  @P0 REDG.E.MIN.S32.STRONG.GPU desc[UR6][R2.64], R7 ;  /* 0x000000070200098e */ /* 0x000fe2000c92e306 */
[----:B------:R-:W-:Y:S05]  /*0130*/  EXIT ;  /* 0x000000000000794d */ /* 0x000fea0003800000 */
.L_x_1:
        /* <DEDUP_REMOVED lines=12> */
.L_x_13:


//--------------------- .text._Z39findMinGPUMultiThreadAtomicSharedMemoryv --------------------------
	.section	.text._Z39findMinGPUMultiThreadAtomicSharedMemoryv,"ax",@progbits
	.align	128
        .global         _Z39findMinGPUMultiThreadAtomicSharedMemoryv
        .type           _Z39findMinGPUMultiThreadAtomicSharedMemoryv,@function
        .size           _Z39findMinGPUMultiThreadAtomicSharedMemoryv,(.L_x_14 - _Z39findMinGPUMultiThreadAtomicSharedMemoryv)
        .other          _Z39findMinGPUMultiThreadAtomicSharedMemoryv,@"STO_CUDA_ENTRY STV_DEFAULT"
_Z39findMinGPUMultiThreadAtomicSharedMemoryv:
.text._Z39findMinGPUMultiThreadAtomicSharedMemoryv:
[----:B------:R-:W-:Y:S01]  /*0000*/  LDC R1, c[0x0][0x37c] ;  /* 0x0000df00ff017b82 */ /* 0x000fe20000000800 */
[----:B------:R-:W0:Y:S07]  /*0010*/  S2R R0, SR_TID.X ;  /* 0x0000000000007919 */ /* 0x000e2e0000002100 */
[----:B------:R-:W1:Y:S01]  /*0020*/  LDC.64 R2, c[0x4][0x8] ;  /* 0x01000200ff027b82 */ /* 0x000e620000000a00 */
[----:B------:R-:W1:Y:S01]  /*0030*/  LDCU.64 UR6, c[0x0][0x358] ;  /* 0x00006b00ff0677ac */ /* 0x000e620008000a00 */
[----:B------:R-:W-:Y:S01]  /*0040*/  IMAD.MOV.U32 R9, RZ, RZ, 0x7fffffff ;  /* 0x7fffffffff097424 */ /* 0x000fe200078e00ff */
[----:B------:R-:W-:Y:S05]  /*0050*/  BSSY.RECONVERGENT B0, `(.L_x_2) ;  /* 0x000000f000007945 */ /* 0x000fea0003800200 */
[----:B------:R-:W2:Y:S08]  /*0060*/  S2UR UR4, SR_CTAID.X ;  /* 0x00000000000479c3 */ /* 0x000eb00000002500 */
[----:B------:R-:W2:Y:S08]  /*0070*/  LDC R7, c[0x0][0x360] ;  /* 0x0000d800ff077b82 */ /* 0x000eb00000000800 */
[----:B------:R-:W3:Y:S01]  /*0080*/  LDC.64 R4, c[0x4][RZ] ;  /* 0x01000000ff047b82 */ /* 0x000ee20000000a00 */
[----:B-1----:R1:W-:Y:S01]  /*0090*/  STG.E desc[UR6][R2.64], R9 ;  /* 0x0000000902007986 */ /* 0x0023e2000c101906 */
[----:B0-----:R-:W-:Y:S01]  /*00a0*/  ISETP.NE.AND P0, PT, R0, RZ, PT ;  /* 0x000000ff0000720c */ /* 0x001fe20003f05270 */
[----:B--2---:R-:W-:-:S05]  /*00b0*/  IMAD R7, R7, UR4, R0 ;  /* 0x0000000407077c24 */ /* 0x004fca000f8e0200 */
[C---:B------:R-:W-:Y:S01]  /*00c0*/  ISETP.GT.AND P1, PT, R7.reuse, 0x16, PT ;  /* 0x000000160700780c */ /* 0x040fe20003f24270 */
[----:B---3--:R-:W-:-:S06]  /*00d0*/  IMAD.WIDE R4, R7, 0x4, R4 ;  /* 0x0000000407047825 */ /* 0x008fcc00078e0204 */
[----:B-1----:R-:W-:Y:S06]  /*00e0*/  @P0 BRA `(.L_x_3) ;  /* 0x0000000000140947 */ /* 0x002fec0003800000 */
[----:B------:R-:W2:Y:S01]  /*00f0*/  LDG.E R0, desc[UR6][R4.64] ;  /* 0x0000000604007981 */ /* 0x000ea2000c1e1900 */
[----:B------:R-:W0:Y:S01]  /*0100*/  S2UR UR5, SR_CgaCtaId ;  /* 0x00000000000579c3 */ /* 0x000e220000008800 */
[----:B------:R-:W-:Y:S02]  /*0110*/  UMOV UR4, 0x400 ;  /* 0x0000040000047882 */ /* 0x000fe40000000000 */
[----:B0-----:R-:W-:-:S09]  /*0120*/  ULEA UR4, UR5, UR4, 0x18 ;  /* 0x0000000405047291 */ /* 0x001fd2000f8ec0ff */
[----:B--2---:R0:W-:Y:S03]  /*0130*/  STS [UR4], R0 ;  /* 0x00000000ff007988 */ /* 0x0041e60008000804 */
.L_x_3:
[----:B------:R-:W-:Y:S05]  /*0140*/  BSYNC.RECONVERGENT B0 ;  /* 0x0000000000007941 */ /* 0x000fea0003800200 */
.L_x_2:
[----:B------:R-:W-:Y:S06]  /*0150*/  BAR.SYNC.DEFER_BLOCKING 0x0 ;  /* 0x0000000000007b1d */ /* 0x000fec0000010000 */
[----:B------:R-:W-:Y:S04]  /*0160*/  BSSY.RECONVERGENT B0, `(.L_x_4) ;  /* 0x000000d000007945 */ /* 0x000fe80003800200 */
[----:B------:R-:W-:Y:S05]  /*0170*/  @P1 BRA `(.L_x_5) ;  /* 0x00000000002c1947 */ /* 0x000fea0003800000 */
[----:B------:R-:W2:Y:S01]  /*0180*/  LDG.E R4, desc[UR6][R4.64] ;  /* 0x0000000604047981 */ /* 0x000ea2000c1e1900 */
[----:B------:R-:W1:Y:S01]  /*0190*/  S2UR UR5, SR_CgaCtaId ;  /* 0x00000000000579c3 */ /* 0x000e620000008800 */
[----:B------:R-:W-:Y:S01]  /*01a0*/  VOTEU.ANY UR4, UPT, PT ;  /* 0x0000000000047886 */ /* 0x000fe200038e0100 */
[----:B0-----:R-:W0:Y:S01]  /*01b0*/  S2R R0, SR_LANEID ;  /* 0x0000000000007919 */ /* 0x001e220000000000 */
[----:B------:R-:W-:-:S06]  /*01c0*/  UFLO.U32 UR4, UR4 ;  /* 0x00000004000472bd */ /* 0x000fcc00080e0000 */
[----:B0-----:R-:W-:Y:S01]  /*01d0*/  ISETP.EQ.U32.AND P1, PT, R0, UR4, PT ;  /* 0x0000000400007c0c */ /* 0x001fe2000bf22070 */
[----:B------:R-:W-:Y:S02]  /*01e0*/  UMOV UR4, 0x400 ;  /* 0x0000040000047882 */ /* 0x000fe40000000000 */
[----:B-1----:R-:W-:Y:S01]  /*01f0*/  ULEA UR4, UR5, UR4, 0x18 ;  /* 0x0000000405047291 */ /* 0x002fe2000f8ec0ff */
[----:B--2---:R-:W-:-:S13]  /*0200*/  CREDUX.MIN.S32 UR8, R4 ;  /* 0x00000000040872cc */ /* 0x004fda0000008200 */
[----:B------:R-:W-:-:S05]  /*0210*/  IMAD.U32 R0, RZ, RZ, UR8 ;  /* 0x00000008ff007e24 */ /* 0x000fca000f8e00ff */
[----:B------:R1:W-:Y:S02]  /*0220*/  @P1 ATOMS.MIN.S32 RZ, [UR4], R0 ;  /* 0x00000000ffff198c */ /* 0x0003e40008800204 */
.L_x_5:
[----:B------:R-:W-:Y:S05]  /*0230*/  BSYNC.RECONVERGENT B0 ;  /* 0x0000000000007941 */ /* 0x000fea0003800200 */
.L_x_4:
[----:B------:R-:W-:Y:S06]  /*0240*/  BAR.SYNC.DEFER_BLOCKING 0x0 ;  /* 0x0000000000007b1d */ /* 0x000fec0000010000 */
[----:B------:R-:W-:Y:S05]  /*0250*/  @P0 EXIT ;  /* 0x000000000000094d */ /* 0x000fea0003800000 */
[----:B------:R-:W2:Y:S01]  /*0260*/  S2UR UR5, SR_CgaCtaId ;  /* 0x00000000000579c3 */ /* 0x000ea20000008800 */
[----:B------:R-:W-:Y:S02]  /*0270*/  UMOV UR4, 0x400 ;  /* 0x0000040000047882 */ /* 0x000fe40000000000 */
[----:B--2---:R-:W-:-:S09]  /*0280*/  ULEA UR4, UR5, UR4, 0x18 ;  /* 0x0000000405047291 */ /* 0x004fd2000f8ec0ff */
[----:B------:R-:W2:Y:S04]  /*0290*/  LDS R5, [UR4] ;  /* 0x00000004ff057984 */ /* 0x000ea80008000800 */
[----:B--2---:R-:W-:Y:S01]  /*02a0*/  REDG.E.MIN.S32.STRONG.GPU desc[UR6][R2.64], R5 ;  /* 0x000000050200798e */ /* 0x004fe2000c92e306 */
[----:B------:R-:W-:Y:S05]  /*02b0*/  EXIT ;  /* 0x000000000000794d */ /* 0x000fea0003800000 */
.L_x_6:
        /* <DEDUP_REMOVED lines=12> */
.L_x_14:


//--------------------- .text._Z28findMinGPUMParallelReductionv --------------------------
	.section	.text._Z28findMinGPUMParallelReductionv,"ax",@progbits
	.align	128
        .global         _Z28findMinGPUMParallelReductionv
        .type           _Z28findMinGPUMParallelReductionv,@function
        .size           _Z28findMinGPUMParallelReductionv,(.L_x_15 - _Z28findMinGPUMParallelReductionv)
        .other          _Z28findMinGPUMParallelReductionv,@"STO_CUDA_ENTRY STV_DEFAULT"
_Z28findMinGPUMParallelReductionv:
.text._Z28findMinGPUMParallelReductionv:
[----:B------:R-:W-:Y:S08]  /*0000*/  LDC R1, c[0x0][0x37c] ;  /* 0x0000df00ff017b82 */ /* 0x000ff00000000800 */
[----:B------:R-:W0:Y:S01]  /*0010*/  LDC.64 R2, c[0x4][0x8] ;  /* 0x01000200ff027b82 */ /* 0x000e220000000a00 */
[----:B------:R-:W0:Y:S01]  /*0020*/  LDCU.64 UR4, c[0x0][0x358] ;  /* 0x00006b00ff0477ac */ /* 0x000e220008000a00 */
[----:B------:R-:W1:Y:S01]  /*0030*/  S2R R11, SR_TID.X ;  /* 0x00000000000b7919 */ /* 0x000e620000002100 */
[----:B------:R-:W-:-:S05]  /*0040*/  IMAD.MOV.U32 R9, RZ, RZ, 0x7fffffff ;  /* 0x7fffffffff097424 */ /* 0x000fca00078e00ff */
[----:B------:R-:W2:Y:S08]  /*0050*/  LDC R6, c[0x0][0x360] ;  /* 0x0000d800ff067b82 */ /* 0x000eb00000000800 */
[----:B------:R-:W1:Y:S08]  /*0060*/  S2UR UR6, SR_CTAID.X ;  /* 0x00000000000679c3 */ /* 0x000e700000002500 */
[----:B------:R-:W3:Y:S01]  /*0070*/  LDC.64 R4, c[0x4][RZ] ;  /* 0x01000000ff047b82 */ /* 0x000ee20000000a00 */
[----:B0-----:R0:W-:Y:S01]  /*0080*/  STG.E desc[UR4][R2.64], R9 ;  /* 0x0000000902007986 */ /* 0x0011e2000c101904 */
[C---:B--2---:R-:W-:Y:S01]  /*0090*/  ISETP.GE.U32.AND P0, PT, R6.reuse, 0x2, PT ;  /* 0x000000020600780c */ /* 0x044fe20003f06070 */
[----:B-1----:R-:W-:-:S04]  /*00a0*/  IMAD R7, R6, UR6, R11 ;  /* 0x0000000606077c24 */ /* 0x002fc8000f8e020b */
[----:B---3--:R-:W-:-:S08]  /*00b0*/  IMAD.WIDE R4, R7, 0x4, R4 ;  /* 0x0000000407047825 */ /* 0x008fd000078e0204 */
[----:B0-----:R-:W-:Y:S05]  /*00c0*/  @!P0 BRA `(.L_x_7) ;  /* 0x0000000000488947 */ /* 0x001fea0003800000 */
[----:B------:R-:W-:-:S07]  /*00d0*/  IMAD.MOV.U32 R0, RZ, RZ, 0x1 ;  /* 0x00000001ff007424 */ /* 0x000fce00078e00ff */
.L_x_10:
[----:B------:R-:W-:Y:S01]  /*00e0*/  SHF.L.U32 R13, R0, 0x1, RZ ;  /* 0x00000001000d7819 */ /* 0x000fe200000006ff */
[----:B------:R-:W-:Y:S01]  /*00f0*/  BSSY.RECONVERGENT B0, `(.L_x_8) ;  /* 0x000000b000007945 */ /* 0x000fe20003800200 */
[----:B------:R-:W-:-:S03]  /*0100*/  IADD3 R3, PT, PT, R7, R0, RZ ;  /* 0x0000000007037210 */ /* 0x000fc60007ffe0ff */
[----:B------:R-:W-:-:S05]  /*0110*/  VIADD R2, R13, 0xffffffff ;  /* 0xffffffff0d027836 */ /* 0x000fca0000000000 */
[----:B------:R-:W-:-:S04]  /*0120*/  LOP3.LUT P0, RZ, R2, R11, RZ, 0xc0, !PT ;  /* 0x0000000b02ff7212 */ /* 0x000fc8000780c0ff */
[----:B------:R-:W-:-:S13]  /*0130*/  ISETP.GT.OR P0, PT, R3, 0x16, P0 ;  /* 0x000000160300780c */ /* 0x000fda0000704670 */
[----:B0-----:R-:W-:Y:S05]  /*0140*/  @P0 BRA `(.L_x_9) ;  /* 0x0000000000140947 */ /* 0x001fea0003800000 */
[----:B------:R-:W-:Y:S02]  /*0150*/  IMAD.WIDE.U32 R2, R0, 0x4, R4 ;  /* 0x0000000400027825 */ /* 0x000fe400078e0004 */
[----:B------:R-:W2:Y:S04]  /*0160*/  LDG.E R0, desc[UR4][R4.64] ;  /* 0x0000000404007981 */ /* 0x000ea8000c1e1900 */
[----:B------:R-:W2:Y:S02]  /*0170*/  LDG.E R3, desc[UR4][R2.64] ;  /* 0x0000000402037981 */ /* 0x000ea4000c1e1900 */
[----:B--2---:R-:W-:-:S05]  /*0180*/  VIMNMX R9, PT, PT, R0, R3, PT ;  /* 0x0000000300097248 */ /* 0x004fca0003fe0100 */
[----:B------:R0:W-:Y:S02]  /*0190*/  STG.E desc[UR4][R4.64], R9 ;  /* 0x0000000904007986 */ /* 0x0001e4000c101904 */
.L_x_9:
[----:B------:R-:W-:Y:S05]  /*01a0*/  BSYNC.RECONVERGENT B0 ;  /* 0x0000000000007941 */ /* 0x000fea0003800200 */
.L_x_8:
[----:B------:R-:W-:Y:S01]  /*01b0*/  BAR.SYNC.DEFER_BLOCKING 0x0 ;  /* 0x0000000000007b1d */ /* 0x000fe20000010000 */
[----:B------:R-:W-:Y:S01]  /*01c0*/  ISETP.GE.U32.AND P0, PT, R13, R6, PT ;  /* 0x000000060d00720c */ /* 0x000fe20003f06070 */
[----:B------:R-:W-:-:S12]  /*01d0*/  IMAD.MOV.U32 R0, RZ, RZ, R13 ;  /* 0x000000ffff007224 */ /* 0x000fd800078e000d */
[----:B------:R-:W-:Y:S05]  /*01e0*/  @!P0 BRA `(.L_x_10) ;  /* 0xfffffffc00bc8947 */ /* 0x000fea000383ffff */
.L_x_7:
[----:B------:R-:W-:-:S13]  /*01f0*/  ISETP.NE.AND P0, PT, R11, RZ, PT ;  /* 0x000000ff0b00720c */ /* 0x000fda0003f05270 */
[----:B------:R-:W-:Y:S05]  /*0200*/  @P0 EXIT ;  /* 0x000000000000094d */ /* 0x000fea0003800000 */
[----:B0-----:R-:W2:Y:S01]  /*0210*/  LDG.E R5, desc[UR4][R4.64] ;  /* 0x0000000404057981 */ /* 0x001ea2000c1e1900 */
[----:B------:R-:W2:Y:S03]  /*0220*/  LDC.64 R2, c[0x4][0x8] ;  /* 0x01000200ff027b82 */ /* 0x000ea60000000a00 */
[----:B--2---:R-:W-:Y:S01]  /*0230*/  REDG.E.MIN.S32.STRONG.GPU desc[UR4][R2.64], R5 ;  /* 0x000000050200798e */ /* 0x004fe2000c92e304 */
[----:B------:R-:W-:Y:S05]  /*0240*/  EXIT ;  /* 0x000000000000794d */ /* 0x000fea0003800000 */
.L_x_11:
        /* <DEDUP_REMOVED lines=11> */
.L_x_15:


//--------------------- .nv.shared.reserved.0     --------------------------
	.section	.nv.shared.reserved.0,"aw",@nobits
	.weak		__nv_reservedSMEM_offset_0_alias
	.size		__nv_reservedSMEM_offset_0_alias, 0, 64
	.other		__nv_reservedSMEM_offset_0_alias,@"STO_CUDA_RESERVED_SHARED STV_DEFAULT"
__nv_reservedSMEM_offset_0_alias:
	.zero		0
	.zero		64


//--------------------- .nv.global                --------------------------
	.section	.nv.global,"aw",@nobits
	.align	4
.nv.global:
	.type		dev_min_val,@object
	.size		dev_min_val,(dev_input - dev_min_val)
dev_min_val:
	.zero		4
	.type		dev_input,@object
	.size		dev_input,(.L_0 - dev_input)
dev_input:
	.zero		92
.L_0:


//--------------------- .nv.shared._Z39findMinGPUMultiThreadAtomicSharedMemoryv --------------------------
	.section	.nv.shared._Z39findMinGPUMultiThreadAtomicSharedMemoryv,"aw",@nobits
	.sectionflags	@""
	.align	4
.nv.shared._Z39findMinGPUMultiThreadAtomicSharedMemoryv:
	.zero		1028


//--------------------- .nv.constant0._Z22findMinGPUSingleThreadv --------------------------
	.section	.nv.constant0._Z22findMinGPUSingleThreadv,"a",@progbits
	.sectionflags	@""
	.align	4
.nv.constant0._Z22findMinGPUSingleThreadv:
	.zero		896


//--------------------- .nv.constant0._Z27findMinGPUMultiThreadAtomicv --------------------------
	.section	.nv.constant0._Z27findMinGPUMultiThreadAtomicv,"a",@progbits
	.sectionflags	@""
	.align	4
.nv.constant0._Z27findMinGPUMultiThreadAtomicv:
	.zero		896


//--------------------- .nv.constant0._Z39findMinGPUMultiThreadAtomicSharedMemoryv --------------------------
	.section	.nv.constant0._Z39findMinGPUMultiThreadAtomicSharedMemoryv,"a",@progbits
	.sectionflags	@""
	.align	4
.nv.constant0._Z39findMinGPUMultiThreadAtomicSharedMemoryv:
	.zero		896


//--------------------- .nv.constant0._Z28findMinGPUMParallelReductionv --------------------------
	.section	.nv.constant0._Z28findMinGPUMParallelReductionv,"a",@progbits
	.sectionflags	@""
	.align	4
.nv.constant0._Z28findMinGPUMParallelReductionv:
	.zero		896


//--------------------- SYMBOLS --------------------------

	.type		.nv.reservedSmem.offset0,@object
	.size		.nv.reservedSmem.offset0,0x4
	.type		.nv.reservedSmem.cap,@object
	.size		.nv.reservedSmem.cap,0x4
